	.headerflags	@"EF_CUDA_TEXMODE_UNIFIED EF_CUDA_64BIT_ADDRESS EF_CUDA_SM80 EF_CUDA_VIRTUAL_SM(EF_CUDA_SM80)"
	.elftype	@"ET_EXEC"


//--------------------- .nv.info                  --------------------------
	.section	.nv.info,"",@"SHT_CUDA_INFO"
	.align	4


	//----- nvinfo : EIATTR_REGCOUNT
	.align		4
        /*0000*/ 	.byte	0x04, 0x2f
        /*0002*/ 	.short	(.L_2 - .L_1)
	.align		4
.L_1:
        /*0004*/ 	.word	index@(triton__0d1d2d3)
        /*0008*/ 	.word	0x00000010


	//----- nvinfo : EIATTR_MAX_STACK_SIZE
	.align		4
.L_2:
        /*000c*/ 	.byte	0x04, 0x23
        /*000e*/ 	.short	(.L_4 - .L_3)
	.align		4
.L_3:
        /*0010*/ 	.word	index@(triton__0d1d2d3)
        /*0014*/ 	.word	0x00000000


	//----- nvinfo : EIATTR_MIN_STACK_SIZE
	.align		4
.L_4:
        /*0018*/ 	.byte	0x04, 0x12
        /*001a*/ 	.short	(.L_6 - .L_5)
	.align		4
.L_5:
        /*001c*/ 	.word	index@(triton__0d1d2d3)
        /*0020*/ 	.word	0x00000000


	//----- nvinfo : EIATTR_FRAME_SIZE
	.align		4
.L_6:
        /*0024*/ 	.byte	0x04, 0x11
        /*0026*/ 	.short	(.L_8 - .L_7)
	.align		4
.L_7:
        /*0028*/ 	.word	index@(triton__0d1d2d3)
        /*002c*/ 	.word	0x00000000
.L_8:


//--------------------- .nv.info.triton__0d1d2d3  --------------------------
	.section	.nv.info.triton__0d1d2d3,"",@"SHT_CUDA_INFO"
	.align	4


	//----- nvinfo : EIATTR_CUDA_API_VERSION
	.align		4
        /*0000*/ 	.byte	0x04, 0x37
        /*0002*/ 	.short	(.L_10 - .L_9)
.L_9:
        /*0004*/ 	.word	0x0000007b


	//----- nvinfo : EIATTR_SW2861232_WAR
	.align		4
.L_10:
        /*0008*/ 	.byte	0x01, 0x35
	.zero		2


	//----- nvinfo : EIATTR_PARAM_CBANK
	.align		4
        /*000c*/ 	.byte	0x04, 0x0a
        /*000e*/ 	.short	(.L_12 - .L_11)
	.align		4
.L_11:
        /*0010*/ 	.word	index@(.nv.constant0.triton__0d1d2d3)
        /*0014*/ 	.short	0x0160
        /*0016*/ 	.short	0x001c


	//----- nvinfo : EIATTR_CBANK_PARAM_SIZE
	.align		4
.L_12:
        /*0018*/ 	.byte	0x03, 0x19
        /*001a*/ 	.short	0x001c


	//----- nvinfo : EIATTR_KPARAM_INFO
	.align		4
        /*001c*/ 	.byte	0x04, 0x17
        /*001e*/ 	.short	(.L_14 - .L_13)
.L_13:
        /*0020*/ 	.word	0x00000000
        /*0024*/ 	.short	0x0003
        /*0026*/ 	.short	0x0018
        /*0028*/ 	.byte	0x00, 0xf0, 0x11, 0x00


	//----- nvinfo : EIATTR_KPARAM_INFO
	.align		4
.L_14:
        /*002c*/ 	.byte	0x04, 0x17
        /*002e*/ 	.short	(.L_16 - .L_15)
.L_15:
        /*0030*/ 	.word	0x00000000
        /*0034*/ 	.short	0x0002
        /*0036*/ 	.short	0x0010
        /*0038*/ 	.byte	0x00, 0xf0, 0x21, 0x00


	//----- nvinfo : EIATTR_KPARAM_INFO
	.align		4
.L_16:
        /*003c*/ 	.byte	0x04, 0x17
        /*003e*/ 	.short	(.L_18 - .L_17)
.L_17:
        /*0040*/ 	.word	0x00000000
        /*0044*/ 	.short	0x0001
        /*0046*/ 	.short	0x0008
        /*0048*/ 	.byte	0x00, 0xf0, 0x21, 0x00


	//----- nvinfo : EIATTR_KPARAM_INFO
	.align		4
.L_18:
        /*004c*/ 	.byte	0x04, 0x17
        /*004e*/ 	.short	(.L_20 - .L_19)
.L_19:
        /*0050*/ 	.word	0x00000000
        /*0054*/ 	.short	0x0000
        /*0056*/ 	.short	0x0000
        /*0058*/ 	.byte	0x00, 0xf0, 0x21, 0x00


	//----- nvinfo : EIATTR_MAXREG_COUNT
	.align		4
.L_20:
        /*005c*/ 	.byte	0x03, 0x1b
        /*005e*/ 	.short	0x00ff


	//----- nvinfo : EIATTR_EXIT_INSTR_OFFSETS
	.align		4
        /*0060*/ 	.byte	0x04, 0x1c
        /*0062*/ 	.short	(.L_22 - .L_21)


	//   ....[0]....
.L_21:
        /*0064*/ 	.word	0x00000560


	//   ....[1]....
        /*0068*/ 	.word	0x00000580


	//----- nvinfo : EIATTR_MAX_THREADS
	.align		4
.L_22:
        /*006c*/ 	.byte	0x04, 0x05
        /*006e*/ 	.short	(.L_24 - .L_23)
.L_23:
        /*0070*/ 	.word	0x00000080
        /*0074*/ 	.word	0x00000001
        /*0078*/ 	.word	0x00000001
.L_24:


//--------------------- .nv.rel.action            --------------------------
	.section	.nv.rel.action,"",@"SHT_CUDA_RELOCINFO"
	.align	8
	.sectionentsize	8
        /*0000*/ 	.byte	0x73, 0x00, 0x00, 0x00, 0x00, 0x00, 0x00, 0x00, 0x00, 0x00, 0x00, 0x11, 0x25, 0x00, 0x05, 0x36


//--------------------- .nv.constant0.triton__0d1d2d3 --------------------------
	.section	.nv.constant0.triton__0d1d2d3,"a",@progbits
	.align	4
.nv.constant0.triton__0d1d2d3:
	.zero		380


//--------------------- .text.triton__0d1d2d3     --------------------------
	.section	.text.triton__0d1d2d3,"ax",@progbits
	.sectioninfo	@"SHI_REGISTERS=16"
	.align	128
        .global         triton__0d1d2d3
        .type           triton__0d1d2d3,@function
        .size           triton__0d1d2d3,(.L_x_1 - triton__0d1d2d3)
        .other          triton__0d1d2d3,@"STO_CUDA_ENTRY STV_DEFAULT"
triton__0d1d2d3:
.text.triton__0d1d2d3:
[----:B------:R-:W-:-:S02]  /*0000*/  MOV R1, c[0x0][0x28] ;  /* 0x00000a0000017a02 */ /* 0x000fc40000000f00 */
[----:B------:R-:W0:Y:S01]  /*0010*/  S2R R0, SR_TID.X ;  /* 0x0000000000007919 */ /* 0x000e220000002100 */
[----:B------:R-:W-:Y:S01]  /*0020*/  HFMA2.MMA R9, -RZ, RZ, 0, 1.1920928955078125e-07 ;  /* 0x00000002ff097435 */ /* 0x000fe200000001ff */
[----:B------:R-:W-:Y:S02]  /*0030*/  ULDC.64 UR4, c[0x0][0x118] ;  /* 0x0000460000047ab9 */ /* 0x000fe40000000a00 */
[----:B------:R-:W1:Y:S01]  /*0040*/  S2R R3, SR_CTAID.X ;  /* 0x0000000000037919 */ /* 0x000e620000002500 */
[----:B0-----:R-:W-:-:S04]  /*0050*/  LOP3.LUT R0, R0, 0x7f, RZ, 0xc0, !PT ;  /* 0x0000007f00007812 */ /* 0x001fc800078ec0ff */
[----:B-1----:R-:W-:Y:S02]  /*0060*/  LEA R0, R3, R0, 0x7 ;  /* 0x0000000003007211 */ /* 0x002fe400078e38ff */
[----:B------:R-:W-:Y:S02]  /*0070*/  PRMT R3, RZ, 0x7610, R3 ;  /* 0x00007610ff037816 */ /* 0x000fe40000000003 */
[C---:B------:R-:W-:Y:S01]  /*0080*/  ISETP.GE.AND P0, PT, R0.reuse, c[0x0][0x178], PT ;  /* 0x00005e0000007a0c */ /* 0x040fe20003f06270 */
[----:B------:R-:W-:-:S12]  /*0090*/  IMAD.WIDE R8, R0, R9, c[0x0][0x168] ;  /* 0x00005a0000087625 */ /* 0x000fd800078e0209 */
[----:B------:R-:W2:Y:S01]  /*00a0*/  @!P0 LDG.E.U16 R3, [R8.64] ;  /* 0x0000000408038981 */ /* 0x000ea2000c1e1500 */
[----:B------:R-:W-:Y:S01]  /*00b0*/  HFMA2.MMA R7, -RZ, RZ, 0, 2.384185791015625e-07 ;  /* 0x00000004ff077435 */ /* 0x000fe200000001ff */
[----:B------:R-:W-:-:S09]  /*00c0*/  MOV R2, RZ ;  /* 0x000000ff00027202 */ /* 0x000fd20000000f00 */
[----:B------:R-:W-:-:S05]  /*00d0*/  IMAD.WIDE R6, R0, R7, c[0x0][0x160] ;  /* 0x0000580000067625 */ /* 0x000fca00078e0207 */
[----:B------:R0:W3:Y:S01]  /*00e0*/  @!P0 LDG.E R2, [R6.64] ;  /* 0x0000000406028981 */ /* 0x0000e2000c1e1900 */
[----:B------:R-:W-:Y:S01]  /*00f0*/  HFMA2.MMA R12, -RZ, RZ, 1.5048828125, 33.21875 ;  /* 0x3e055027ff0c7435 */ /* 0x000fe200000001ff */
[----:B--2---:R-:W-:-:S05]  /*0100*/  HADD2.F32 R3, -RZ, R3.H0_H0 ;  /* 0x20000003ff037230 */ /* 0x004fca0000004100 */
[----:B------:R-:W-:-:S04]  /*0110*/  FADD R11, RZ, -R3 ;  /* 0x80000003ff0b7221 */ /* 0x000fc80000000000 */
[C---:B0-----:R-:W-:Y:S01]  /*0120*/  FMUL R7, R11.reuse, 1.4426950216293334961 ;  /* 0x3fb8aa3b0b077820 */ /* 0x041fe20000400000 */
[----:B------:R-:W-:-:S04]  /*0130*/  FSETP.GTU.AND P1, PT, R11, RZ, PT ;  /* 0x000000ff0b00720b */ /* 0x000fc80003f2c000 */
[----:B------:R-:W-:Y:S02]  /*0140*/  FSEL R4, R11, RZ, P1 ;  /* 0x000000ff0b047208 */ /* 0x000fe40000800000 */
[----:B------:R-:W-:-:S03]  /*0150*/  FSETP.GEU.AND P1, PT, R7, -126, PT ;  /* 0xc2fc00000700780b */ /* 0x000fc60003f2e000 */
[--C-:B------:R-:W-:Y:S01]  /*0160*/  FADD R10, R11, -R4.reuse ;  /* 0x800000040b0a7221 */ /* 0x100fe20000000000 */
[----:B------:R-:W-:Y:S01]  /*0170*/  MOV R11, 0x3f800000 ;  /* 0x3f800000000b7802 */ /* 0x000fe20000000f00 */
[----:B------:R-:W-:Y:S02]  /*0180*/  FADD R5, RZ, -R4 ;  /* 0x80000004ff057221 */ /* 0x000fe40000000000 */
[----:B------:R-:W-:Y:S02]  /*0190*/  FMUL R10, R10, 1.4426950216293334961 ;  /* 0x3fb8aa3b0a0a7820 */ /* 0x000fe40000400000 */
[----:B------:R-:W-:-:S03]  /*01a0*/  FMUL R8, R5, 1.4426950216293334961 ;  /* 0x3fb8aa3b05087820 */ /* 0x000fc60000400000 */
[----:B------:R-:W-:Y:S01]  /*01b0*/  FSETP.GEU.AND P3, PT, R10, -126, PT ;  /* 0xc2fc00000a00780b */ /* 0x000fe20003f6e000 */
[----:B------:R-:W-:Y:S01]  /*01c0*/  @!P1 FMUL R7, R7, 0.5 ;  /* 0x3f00000007079820 */ /* 0x000fe20000400000 */
[----:B------:R-:W-:-:S03]  /*01d0*/  FSETP.GEU.AND P2, PT, R8, -126, PT ;  /* 0xc2fc00000800780b */ /* 0x000fc60003f4e000 */
[----:B------:R-:W0:Y:S08]  /*01e0*/  MUFU.EX2 R9, R7 ;  /* 0x0000000700097308 */ /* 0x000e300000000800 */
[----:B------:R-:W-:Y:S02]  /*01f0*/  @!P3 FMUL R10, R10, 0.5 ;  /* 0x3f0000000a0ab820 */ /* 0x000fe40000400000 */
[----:B------:R-:W-:-:S02]  /*0200*/  @!P2 FMUL R8, R8, 0.5 ;  /* 0x3f0000000808a820 */ /* 0x000fc40000400000 */
[----:B------:R1:W2:Y:S01]  /*0210*/  MUFU.EX2 R6, R10 ;  /* 0x0000000a00067308 */ /* 0x0002a20000000800 */
[----:B0-----:R-:W-:-:S07]  /*0220*/  @!P1 FMUL R9, R9, R9 ;  /* 0x0000000909099220 */ /* 0x001fce0000400000 */
[----:B------:R-:W0:Y:S01]  /*0230*/  MUFU.EX2 R5, R8 ;  /* 0x0000000800057308 */ /* 0x000e220000000800 */
[----:B-1----:R-:W-:-:S05]  /*0240*/  FADD R10, R9, 1 ;  /* 0x3f800000090a7421 */ /* 0x002fca0000000000 */
[----:B------:R-:W-:Y:S01]  /*0250*/  FSETP.GT.AND P1, PT, R10, 8.50705917302346158658e+37, PT ;  /* 0x7e8000000a00780b */ /* 0x000fe20003f24000 */
[----:B--2---:R-:W-:-:S03]  /*0260*/  @!P3 FMUL R6, R6, R6 ;  /* 0x000000060606b220 */ /* 0x004fc60000400000 */
[----:B------:R-:W-:Y:S01]  /*0270*/  FSEL R11, R11, 0.25, !P1 ;  /* 0x3e8000000b0b7808 */ /* 0x000fe20004800000 */
[----:B0-----:R-:W-:-:S08]  /*0280*/  @!P2 FMUL R5, R5, R5 ;  /* 0x000000050505a220 */ /* 0x001fd00000400000 */
[----:B------:R-:W-:Y:S02]  /*0290*/  @P1 FMUL R10, R10, 0.25 ;  /* 0x3e8000000a0a1820 */ /* 0x000fe40000400000 */
[----:B------:R-:W-:-:S04]  /*02a0*/  FADD R5, R5, R6 ;  /* 0x0000000605057221 */ /* 0x000fc80000000000 */
[----:B------:R-:W0:Y:S01]  /*02b0*/  MUFU.RCP R10, R10 ;  /* 0x0000000a000a7308 */ /* 0x000e220000001000 */
[----:B------:R-:W-:-:S13]  /*02c0*/  FSETP.GEU.AND P2, PT, R5, 1.175494350822287508e-38, PT ;  /* 0x008000000500780b */ /* 0x000fda0003f4e000 */
[----:B------:R-:W-:Y:S02]  /*02d0*/  @!P2 FMUL R5, R5, 8388608 ;  /* 0x4b0000000505a820 */ /* 0x000fe40000400000 */
[----:B0-----:R-:W-:Y:S02]  /*02e0*/  FMUL R13, R10, R11 ;  /* 0x0000000b0a0d7220 */ /* 0x001fe40000400000 */
[----:B---3--:R-:W-:Y:S01]  /*02f0*/  FADD R11, -R2, 1 ;  /* 0x3f800000020b7421 */ /* 0x008fe20000000100 */
[C---:B------:R-:W-:Y:S02]  /*0300*/  IADD3 R6, R5.reuse, -0x3f2aaaab, RZ ;  /* 0xc0d5555505067810 */ /* 0x040fe40007ffe0ff */
[----:B------:R-:W-:Y:S01]  /*0310*/  ISETP.GE.U32.AND P1, PT, R5, 0x7f800000, PT ;  /* 0x7f8000000500780c */ /* 0x000fe20003f26070 */
[----:B------:R-:W-:Y:S01]  /*0320*/  FFMA R3, R3, R11, R4 ;  /* 0x0000000b03037223 */ /* 0x000fe20000000004 */
[----:B------:R-:W-:-:S04]  /*0330*/  LOP3.LUT R8, R6, 0xff800000, RZ, 0xc0, !PT ;  /* 0xff80000006087812 */ /* 0x000fc800078ec0ff */
[----:B------:R-:W-:Y:S01]  /*0340*/  IADD3 R6, R5, -R8, RZ ;  /* 0x8000000805067210 */ /* 0x000fe20007ffe0ff */
[----:B------:R0:W1:Y:S04]  /*0350*/  I2F R7, R8 ;  /* 0x0000000800077306 */ /* 0x0000680000201400 */
[----:B------:R-:W-:-:S04]  /*0360*/  FADD R9, R6, -1 ;  /* 0xbf80000006097421 */ /* 0x000fc80000000000 */
[----:B------:R-:W-:Y:S01]  /*0370*/  FFMA.FTZ R6, R9, -R12, 0.14084610342979431152 ;  /* 0x3e1039f609067423 */ /* 0x000fe2000001080c */
[----:B0-----:R-:W-:Y:S01]  /*0380*/  @P1 MOV R8, 0x7f800000 ;  /* 0x7f80000000081802 */ /* 0x001fe20000000f00 */
[----:B------:R-:W-:Y:S02]  /*0390*/  FADD R12, -R13, 1 ;  /* 0x3f8000000d0c7421 */ /* 0x000fe40000000100 */
[----:B------:R-:W-:Y:S02]  /*03a0*/  FFMA.FTZ R6, R9, R6, -0.12148627638816833496 ;  /* 0xbdf8cdcc09067423 */ /* 0x000fe40000010006 */
[----:B------:R-:W-:Y:S02]  /*03b0*/  FMUL R12, R11, R12 ;  /* 0x0000000c0b0c7220 */ /* 0x000fe40000400000 */
[----:B------:R-:W-:Y:S02]  /*03c0*/  FFMA.FTZ R6, R9, R6, 0.13980610668659210205 ;  /* 0x3e0f295509067423 */ /* 0x000fe40000010006 */
[----:B------:R-:W-:-:S02]  /*03d0*/  FFMA R12, R13, R2, R12 ;  /* 0x000000020d0c7223 */ /* 0x000fc4000000000c */
[C---:B------:R-:W-:Y:S02]  /*03e0*/  FFMA.FTZ R6, R9.reuse, R6, -0.16684235632419586182 ;  /* 0xbe2ad8b909067423 */ /* 0x040fe40000010006 */
[----:B------:R-:W-:Y:S02]  /*03f0*/  FADD R12, -R12, 1 ;  /* 0x3f8000000c0c7421 */ /* 0x000fe40000000100 */
[----:B------:R-:W-:-:S04]  /*0400*/  FFMA.FTZ R6, R9, R6, 0.20012299716472625732 ;  /* 0x3e4ced0b09067423 */ /* 0x000fc80000010006 */
[----:B------:R-:W-:-:S04]  /*0410*/  FFMA.FTZ R6, R9, R6, -0.24999669194221496582 ;  /* 0xbe7fff2209067423 */ /* 0x000fc80000010006 */
[----:B------:R-:W-:-:S04]  /*0420*/  FFMA.FTZ R6, R9, R6, 0.33333182334899902344 ;  /* 0x3eaaaa7809067423 */ /* 0x000fc80000010006 */
[----:B------:R-:W-:Y:S01]  /*0430*/  FFMA.FTZ R10, R9, R6, -0.5 ;  /* 0xbf000000090a7423 */ /* 0x000fe20000010006 */
[----:B------:R-:W-:-:S03]  /*0440*/  FSEL R6, RZ, -23, P2 ;  /* 0xc1b80000ff067808 */ /* 0x000fc60001000000 */
[----:B------:R-:W-:Y:S02]  /*0450*/  FMUL R10, R9, R10 ;  /* 0x0000000a090a7220 */ /* 0x000fe40000400000 */
[----:B-1----:R-:W-:Y:S01]  /*0460*/  FFMA.FTZ R6, R7, 1.1920928955078125e-07, R6 ;  /* 0x3400000007067823 */ /* 0x002fe20000010006 */
[----:B------:R-:W-:Y:S01]  /*0470*/  HFMA2.MMA R7, -RZ, RZ, 1.5966796875, 63.75 ;  /* 0x3e6353f8ff077435 */ /* 0x000fe200000001ff */
[----:B------:R-:W-:-:S04]  /*0480*/  FFMA.FTZ R9, R9, R10, R9 ;  /* 0x0000000a09097223 */ /* 0x000fc80000010009 */
[----:B------:R-:W-:Y:S02]  /*0490*/  FFMA.FTZ R6, R6, 0.69314718246459960938, R9 ;  /* 0x3f31721806067823 */ /* 0x000fe40000010009 */
[C---:B------:R-:W-:Y:S01]  /*04a0*/  @P1 FFMA.FTZ R6, R5.reuse, R8, +INF ;  /* 0x7f80000005061423 */ /* 0x040fe20000010008 */
[----:B------:R-:W-:Y:S01]  /*04b0*/  FSETP.NEU.AND P1, PT, R5, RZ, PT ;  /* 0x000000ff0500720b */ /* 0x000fe20003f2d000 */
[----:B------:R-:W-:Y:S02]  /*04c0*/  FMUL R5, R12, R12 ;  /* 0x0000000c0c057220 */ /* 0x000fe40000400000 */
[----:B------:R-:W-:Y:S01]  /*04d0*/  FFMA R4, R2, -R7, 1 ;  /* 0x3f80000002047423 */ /* 0x000fe20000000807 */
[----:B------:R-:W-:Y:S01]  /*04e0*/  FSEL R6, R6, -INF , P1 ;  /* 0xff80000006067808 */ /* 0x000fe20000800000 */
[----:B------:R-:W-:Y:S01]  /*04f0*/  FMUL R12, R12, R5 ;  /* 0x000000050c0c7220 */ /* 0x000fe20000400000 */
[----:B------:R-:W-:Y:S02]  /*0500*/  SHF.R.S32.HI R7, RZ, 0x1f, R0 ;  /* 0x0000001fff077819 */ /* 0x000fe40000011400 */
[----:B------:R-:W-:Y:S01]  /*0510*/  LEA R2, P1, R0, c[0x0][0x170], 0x2 ;  /* 0x00005c0000027a11 */ /* 0x000fe200078210ff */
[----:B------:R-:W-:-:S04]  /*0520*/  FADD R3, R3, R6 ;  /* 0x0000000603037221 */ /* 0x000fc80000000000 */
[----:B------:R-:W-:Y:S01]  /*0530*/  FMUL R5, R3, R12 ;  /* 0x0000000c03057220 */ /* 0x000fe20000400000 */
[----:B------:R-:W-:-:S03]  /*0540*/  LEA.HI.X R3, R0, c[0x0][0x174], R7, 0x2, P1 ;  /* 0x00005d0000037a11 */ /* 0x000fc600008f1407 */
[----:B------:R-:W-:Y:S01]  /*0550*/  FMUL R5, R4, R5 ;  /* 0x0000000504057220 */ /* 0x000fe20000400000 */
[----:B------:R-:W-:Y:S06]  /*0560*/  @P0 EXIT ;  /* 0x000000000000094d */ /* 0x000fec0003800000 */
[----:B------:R-:W-:Y:S01]  /*0570*/  STG.E [R2.64], R5 ;  /* 0x0000000502007986 */ /* 0x000fe2000c101904 */
[----:B------:R-:W-:Y:S05]  /*0580*/  EXIT ;  /* 0x000000000000794d */ /* 0x000fea0003800000 */
.L_x_0:
[----:B------:R-:W-:-:S00]  /*0590*/  BRA `(.L_x_0) ;  /* 0xfffffff000007947 */ /* 0x000fc0000383ffff */
[----:B------:R-:W-:-:S00]  /*05a0*/  NOP ;  /* 0x0000000000007918 */ /* 0x000fc00000000000 */
        /* <DEDUP_REMOVED lines=13> */
.L_x_1:


//--------------------- .nv.global.init           --------------------------
	.section	.nv.global.init,"aw",@progbits
.nv.global.init:
	.type		_$_str,@object
	.size		_$_str,(.L_0 - _$_str)
_$_str:
        /*0000*/ 	.byte	0x5f, 0x5f, 0x43, 0x55, 0x44, 0x41, 0x5f, 0x46, 0x54, 0x5a, 0x00
.L_0:
